//
// Generated by NVIDIA NVVM Compiler
//
// Compiler Build ID: CL-36424714
// Cuda compilation tools, release 13.0, V13.0.88
// Based on NVVM 20.0.0
//

.version 9.0
.target sm_100
.address_size 64

	// .globl	_Z7blurRowPfS_iiiff

.visible .entry _Z7blurRowPfS_iiiff(
	.param .u64 .ptr .align 1 _Z7blurRowPfS_iiiff_param_0,
	.param .u64 .ptr .align 1 _Z7blurRowPfS_iiiff_param_1,
	.param .u32 _Z7blurRowPfS_iiiff_param_2,
	.param .u32 _Z7blurRowPfS_iiiff_param_3,
	.param .u32 _Z7blurRowPfS_iiiff_param_4,
	.param .f32 _Z7blurRowPfS_iiiff_param_5,
	.param .f32 _Z7blurRowPfS_iiiff_param_6
)
{
	.reg .pred 	%p<20>;
	.reg .b32 	%r<69>;
	.reg .b32 	%f<19>;
	.reg .b64 	%rd<23>;
	.reg .b64 	%fd<16>;

	ld.param.u64 	%rd4, [_Z7blurRowPfS_iiiff_param_0];
	ld.param.u64 	%rd3, [_Z7blurRowPfS_iiiff_param_1];
	ld.param.u32 	%r38, [_Z7blurRowPfS_iiiff_param_2];
	ld.param.u32 	%r40, [_Z7blurRowPfS_iiiff_param_3];
	ld.param.u32 	%r39, [_Z7blurRowPfS_iiiff_param_4];
	ld.param.f32 	%f5, [_Z7blurRowPfS_iiiff_param_5];
	ld.param.f32 	%f6, [_Z7blurRowPfS_iiiff_param_6];
	neg.s32 	%r60, %r39;
	cvta.to.global.u64 	%rd1, %rd4;
	mov.u32 	%r41, %ctaid.x;
	mov.u32 	%r42, %ntid.x;
	mov.u32 	%r43, %tid.x;
	mad.lo.s32 	%r2, %r41, %r42, %r43;
	setp.ge.s32 	%p1, %r2, %r40;
	@%p1 bra 	$L__BB0_42;
	setp.lt.s32 	%p2, %r39, %r60;
	mov.f64 	%fd14, 0d0000000000000000;
	@%p2 bra 	$L__BB0_9;
	mul.lo.s32 	%r3, %r38, %r2;
	shl.b32 	%r4, %r38, 1;
	mov.f64 	%fd14, 0d0000000000000000;
$L__BB0_3:
	mov.u32 	%r61, %r60;
$L__BB0_4:
	setp.gt.s32 	%p3, %r61, -1;
	@%p3 bra 	$L__BB0_6;
	not.b32 	%r61, %r61;
	bra.uni 	$L__BB0_4;
$L__BB0_6:
	setp.lt.s32 	%p4, %r61, %r38;
	@%p4 bra 	$L__BB0_8;
	not.b32 	%r44, %r61;
	add.s32 	%r61, %r4, %r44;
	bra.uni 	$L__BB0_4;
$L__BB0_8:
	add.s32 	%r45, %r61, %r3;
	mul.wide.s32 	%rd5, %r45, 4;
	add.s64 	%rd6, %rd1, %rd5;
	ld.global.f32 	%f7, [%rd6];
	cvt.f64.f32 	%fd9, %f7;
	add.f64 	%fd14, %fd14, %fd9;
	add.s32 	%r9, %r60, 1;
	setp.ne.s32 	%p5, %r60, %r39;
	mov.u32 	%r60, %r9;
	@%p5 bra 	$L__BB0_3;
$L__BB0_9:
	add.s32 	%r10, %r39, 1;
	shl.b32 	%r11, %r38, 1;
	mov.u32 	%r62, %r10;
$L__BB0_10:
	setp.gt.s32 	%p6, %r62, -1;
	@%p6 bra 	$L__BB0_12;
	not.b32 	%r62, %r62;
	bra.uni 	$L__BB0_10;
$L__BB0_12:
	setp.lt.s32 	%p7, %r62, %r38;
	@%p7 bra 	$L__BB0_14;
	not.b32 	%r46, %r62;
	add.s32 	%r62, %r11, %r46;
	bra.uni 	$L__BB0_10;
$L__BB0_14:
	mul.lo.s32 	%r15, %r38, %r2;
	add.s32 	%r47, %r62, %r15;
	mul.wide.s32 	%rd7, %r47, 4;
	add.s64 	%rd8, %rd1, %rd7;
	ld.global.f32 	%f1, [%rd8];
	not.b32 	%r16, %r39;
	mov.u32 	%r63, %r16;
$L__BB0_15:
	setp.gt.s32 	%p8, %r63, -1;
	@%p8 bra 	$L__BB0_17;
	not.b32 	%r63, %r63;
	bra.uni 	$L__BB0_15;
$L__BB0_17:
	setp.lt.s32 	%p9, %r63, %r38;
	@%p9 bra 	$L__BB0_19;
	not.b32 	%r48, %r63;
	add.s32 	%r63, %r11, %r48;
	bra.uni 	$L__BB0_15;
$L__BB0_19:
	add.s32 	%r49, %r63, %r15;
	mul.wide.s32 	%rd9, %r49, 4;
	add.s64 	%rd10, %rd1, %rd9;
	ld.global.f32 	%f8, [%rd10];
	add.f32 	%f9, %f1, %f8;
	mul.f32 	%f10, %f5, %f9;
	cvt.f64.f32 	%fd10, %f10;
	add.f32 	%f11, %f5, %f6;
	cvt.f64.f32 	%fd11, %f11;
	fma.rn.f64 	%fd15, %fd14, %fd11, %fd10;
	cvt.rn.f32.f64 	%f12, %fd15;
	cvta.to.global.u64 	%rd11, %rd3;
	mul.wide.s32 	%rd12, %r15, 4;
	add.s64 	%rd2, %rd11, %rd12;
	st.global.f32 	[%rd2], %f12;
	setp.lt.u32 	%p10, %r38, 2;
	@%p10 bra 	$L__BB0_42;
	mov.b32 	%r64, 1;
$L__BB0_21:
	add.s32 	%r65, %r10, %r64;
$L__BB0_22:
	setp.gt.s32 	%p11, %r65, -1;
	@%p11 bra 	$L__BB0_24;
	not.b32 	%r65, %r65;
	bra.uni 	$L__BB0_22;
$L__BB0_24:
	setp.lt.s32 	%p12, %r65, %r38;
	@%p12 bra 	$L__BB0_26;
	not.b32 	%r51, %r65;
	add.s32 	%r65, %r11, %r51;
	bra.uni 	$L__BB0_22;
$L__BB0_26:
	add.s32 	%r52, %r65, %r15;
	mul.wide.s32 	%rd13, %r52, 4;
	add.s64 	%rd14, %rd1, %rd13;
	ld.global.f32 	%f2, [%rd14];
	sub.s32 	%r53, %r64, %r39;
	add.s32 	%r66, %r53, -2;
$L__BB0_27:
	setp.gt.s32 	%p13, %r66, -1;
	@%p13 bra 	$L__BB0_29;
	not.b32 	%r66, %r66;
	bra.uni 	$L__BB0_27;
$L__BB0_29:
	setp.lt.s32 	%p14, %r66, %r38;
	@%p14 bra 	$L__BB0_31;
	not.b32 	%r54, %r66;
	add.s32 	%r66, %r11, %r54;
	bra.uni 	$L__BB0_27;
$L__BB0_31:
	add.s32 	%r55, %r66, %r15;
	mul.wide.s32 	%rd15, %r55, 4;
	add.s64 	%rd16, %rd1, %rd15;
	ld.global.f32 	%f13, [%rd16];
	sub.f32 	%f3, %f2, %f13;
	add.s32 	%r67, %r64, %r39;
$L__BB0_32:
	setp.gt.s32 	%p15, %r67, -1;
	@%p15 bra 	$L__BB0_34;
	not.b32 	%r67, %r67;
	bra.uni 	$L__BB0_32;
$L__BB0_34:
	setp.lt.s32 	%p16, %r67, %r38;
	@%p16 bra 	$L__BB0_36;
	not.b32 	%r56, %r67;
	add.s32 	%r67, %r11, %r56;
	bra.uni 	$L__BB0_32;
$L__BB0_36:
	add.s32 	%r57, %r67, %r15;
	mul.wide.s32 	%rd17, %r57, 4;
	add.s64 	%rd18, %rd1, %rd17;
	ld.global.f32 	%f4, [%rd18];
	add.s32 	%r68, %r64, %r16;
$L__BB0_37:
	setp.gt.s32 	%p17, %r68, -1;
	@%p17 bra 	$L__BB0_39;
	not.b32 	%r68, %r68;
	bra.uni 	$L__BB0_37;
$L__BB0_39:
	setp.lt.s32 	%p18, %r68, %r38;
	@%p18 bra 	$L__BB0_41;
	not.b32 	%r58, %r68;
	add.s32 	%r68, %r11, %r58;
	bra.uni 	$L__BB0_37;
$L__BB0_41:
	add.s32 	%r59, %r68, %r15;
	mul.wide.s32 	%rd19, %r59, 4;
	add.s64 	%rd20, %rd1, %rd19;
	ld.global.f32 	%f14, [%rd20];
	sub.f32 	%f15, %f4, %f14;
	mul.f32 	%f16, %f6, %f15;
	fma.rn.f32 	%f17, %f5, %f3, %f16;
	cvt.f64.f32 	%fd12, %f17;
	add.f64 	%fd15, %fd15, %fd12;
	cvt.rn.f32.f64 	%f18, %fd15;
	mul.wide.u32 	%rd21, %r64, 4;
	add.s64 	%rd22, %rd2, %rd21;
	st.global.f32 	[%rd22], %f18;
	add.s32 	%r64, %r64, 1;
	setp.ne.s32 	%p19, %r64, %r38;
	@%p19 bra 	$L__BB0_21;
$L__BB0_42:
	ret;

}


// ===== COMPILED SASS (sm_100) =====

	.target	sm_100

	.elftype	@"ET_EXEC"


//--------------------- .note.nv.tkinfo           --------------------------
	.section	.note.nv.tkinfo,"",@"SHT_NOTE"
	.sectionflags	@"SHF_NOTE_NV_TKINFO"
	.tkinfo
        /*0018*/ 	.word	0x00000002
        /*0030*/ 	.string	""
        /*0030*/ 	.string	"ptxas"
        /*0030*/ 	.string	"Cuda compilation tools, release 13.0, V13.0.88"
        /*0030*/ 	.string	"Build cuda_13.0.r13.0/compiler.36424714_0"
        /*0030*/ 	.string	"-arch sm_100 -m 64 "



//--------------------- .note.nv.cuinfo           --------------------------
	.section	.note.nv.cuinfo,"",@"SHT_NOTE"
	.sectionflags	@"SHF_NOTE_NV_CUINFO"
        /*0018*/ 	.short	0x0002
        /*001a*/ 	.short	0x0064
        /*001c*/ 	.short	0x0082
	.zero		2


//--------------------- .nv.info                  --------------------------
	.section	.nv.info,"",@"SHT_CUDA_INFO"
	.align	4


	//----- nvinfo : EIATTR_REGCOUNT
	.align		4
        /*0000*/ 	.byte	0x04, 0x2f
        /*0002*/ 	.short	(.L_1 - .L_0)
	.align		4
.L_0:
        /*0004*/ 	.word	index@(_Z7blurRowPfS_iiiff)
        /*0008*/ 	.word	0x00000012


	//----- nvinfo : EIATTR_FRAME_SIZE
	.align		4
.L_1:
        /*000c*/ 	.byte	0x04, 0x11
        /*000e*/ 	.short	(.L_3 - .L_2)
	.align		4
.L_2:
        /*0010*/ 	.word	index@(_Z7blurRowPfS_iiiff)
        /*0014*/ 	.word	0x00000000


	//----- nvinfo : EIATTR_MIN_STACK_SIZE
	.align		4
.L_3:
        /*0018*/ 	.byte	0x04, 0x12
        /*001a*/ 	.short	(.L_5 - .L_4)
	.align		4
.L_4:
        /*001c*/ 	.word	index@(_Z7blurRowPfS_iiiff)
        /*0020*/ 	.word	0x00000000
.L_5:


//--------------------- .nv.compat                --------------------------
	.section	.nv.compat,"",@"SHT_CUDA_COMPAT_INFO"
	.align	4
        /*0000*/ 	.byte	0x02, 0x09, 0x00, 0x00, 0x02, 0x02, 0x01, 0x00, 0x02, 0x05, 0x05, 0x00, 0x03, 0x07, 0x01, 0x01
        /*0010*/ 	.byte	0x02, 0x03, 0x00, 0x00, 0x02, 0x06, 0x01, 0x00, 0x04, 0x0b, 0x08, 0x00, 0x01, 0x00, 0x00, 0x00
        /*0020*/ 	.byte	0x00, 0x00, 0x00, 0x00


//--------------------- .nv.info._Z7blurRowPfS_iiiff --------------------------
	.section	.nv.info._Z7blurRowPfS_iiiff,"",@"SHT_CUDA_INFO"
	.sectionflags	@""
	.align	4


	//----- nvinfo : EIATTR_CUDA_API_VERSION
	.align		4
        /*0000*/ 	.byte	0x04, 0x37
        /*0002*/ 	.short	(.L_7 - .L_6)
.L_6:
        /*0004*/ 	.word	0x00000082


	//----- nvinfo : EIATTR_KPARAM_INFO
	.align		4
.L_7:
        /*0008*/ 	.byte	0x04, 0x17
        /*000a*/ 	.short	(.L_9 - .L_8)
.L_8:
        /*000c*/ 	.word	0x00000000
        /*0010*/ 	.short	0x0006
        /*0012*/ 	.short	0x0020
        /*0014*/ 	.byte	0x00, 0xf0, 0x11, 0x00


	//----- nvinfo : EIATTR_KPARAM_INFO
	.align		4
.L_9:
        /*0018*/ 	.byte	0x04, 0x17
        /*001a*/ 	.short	(.L_11 - .L_10)
.L_10:
        /*001c*/ 	.word	0x00000000
        /*0020*/ 	.short	0x0005
        /*0022*/ 	.short	0x001c
        /*0024*/ 	.byte	0x00, 0xf0, 0x11, 0x00


	//----- nvinfo : EIATTR_KPARAM_INFO
	.align		4
.L_11:
        /*0028*/ 	.byte	0x04, 0x17
        /*002a*/ 	.short	(.L_13 - .L_12)
.L_12:
        /*002c*/ 	.word	0x00000000
        /*0030*/ 	.short	0x0004
        /*0032*/ 	.short	0x0018
        /*0034*/ 	.byte	0x00, 0xf0, 0x11, 0x00


	//----- nvinfo : EIATTR_KPARAM_INFO
	.align		4
.L_13:
        /*0038*/ 	.byte	0x04, 0x17
        /*003a*/ 	.short	(.L_15 - .L_14)
.L_14:
        /*003c*/ 	.word	0x00000000
        /*0040*/ 	.short	0x0003
        /*0042*/ 	.short	0x0014
        /*0044*/ 	.byte	0x00, 0xf0, 0x11, 0x00


	//----- nvinfo : EIATTR_KPARAM_INFO
	.align		4
.L_15:
        /*0048*/ 	.byte	0x04, 0x17
        /*004a*/ 	.short	(.L_17 - .L_16)
.L_16:
        /*004c*/ 	.word	0x00000000
        /*0050*/ 	.short	0x0002
        /*0052*/ 	.short	0x0010
        /*0054*/ 	.byte	0x00, 0xf0, 0x11, 0x00


	//----- nvinfo : EIATTR_KPARAM_INFO
	.align		4
.L_17:
        /*0058*/ 	.byte	0x04, 0x17
        /*005a*/ 	.short	(.L_19 - .L_18)
.L_18:
        /*005c*/ 	.word	0x00000000
        /*0060*/ 	.short	0x0001
        /*0062*/ 	.short	0x0008
        /*0064*/ 	.byte	0x00, 0xf5, 0x21, 0x00


	//----- nvinfo : EIATTR_KPARAM_INFO
	.align		4
.L_19:
        /*0068*/ 	.byte	0x04, 0x17
        /*006a*/ 	.short	(.L_21 - .L_20)
.L_20:
        /*006c*/ 	.word	0x00000000
        /*0070*/ 	.short	0x0000
        /*0072*/ 	.short	0x0000
        /*0074*/ 	.byte	0x00, 0xf5, 0x21, 0x00


	//----- nvinfo : EIATTR_SPARSE_MMA_MASK
	.align		4
.L_21:
        /*0078*/ 	.byte	0x03, 0x50
        /*007a*/ 	.short	0x0000


	//----- nvinfo : EIATTR_MAXREG_COUNT
	.align		4
        /*007c*/ 	.byte	0x03, 0x1b
        /*007e*/ 	.short	0x00ff


	//----- nvinfo : EIATTR_MERCURY_ISA_VERSION
	.align		4
        /*0080*/ 	.byte	0x03, 0x5f
        /*0082*/ 	.short	0x0101


	//----- nvinfo : EIATTR_VRC_CTA_INIT_COUNT
	.align		4
        /*0084*/ 	.byte	0x02, 0x4a
	.zero		1
	.zero		1


	//----- nvinfo : EIATTR_EXIT_INSTR_OFFSETS
	.align		4
        /*0088*/ 	.byte	0x04, 0x1c
        /*008a*/ 	.short	(.L_23 - .L_22)


	//   ....[0]....
.L_22:
        /*008c*/ 	.word	0x00000090


	//   ....[1]....
        /*0090*/ 	.word	0x00000520


	//   ....[2]....
        /*0094*/ 	.word	0x000009e0


	//----- nvinfo : EIATTR_CBANK_PARAM_SIZE
	.align		4
.L_23:
        /*0098*/ 	.byte	0x03, 0x19
        /*009a*/ 	.short	0x0024


	//----- nvinfo : EIATTR_PARAM_CBANK
	.align		4
        /*009c*/ 	.byte	0x04, 0x0a
        /*009e*/ 	.short	(.L_25 - .L_24)
	.align		4
.L_24:
        /*00a0*/ 	.word	index@(.nv.constant0._Z7blurRowPfS_iiiff)
        /*00a4*/ 	.short	0x0380
        /*00a6*/ 	.short	0x0024


	//----- nvinfo : EIATTR_SW_WAR
	.align		4
.L_25:
        /*00a8*/ 	.byte	0x04, 0x36
        /*00aa*/ 	.short	(.L_27 - .L_26)
.L_26:
        /*00ac*/ 	.word	0x00000008
.L_27:


//--------------------- .nv.callgraph             --------------------------
	.section	.nv.callgraph,"",@"SHT_CUDA_CALLGRAPH"
	.align	4
	.sectionentsize	8
	.align		4
        /*0000*/ 	.word	0x00000000
	.align		4
        /*0004*/ 	.word	0xffffffff
	.align		4
        /*0008*/ 	.word	0x00000000
	.align		4
        /*000c*/ 	.word	0xfffffffe
	.align		4
        /*0010*/ 	.word	0x00000000
	.align		4
        /*0014*/ 	.word	0xfffffffd
	.align		4
        /*0018*/ 	.word	0x00000000
	.align		4
        /*001c*/ 	.word	0xfffffffc


//--------------------- .text._Z7blurRowPfS_iiiff --------------------------
	.section	.text._Z7blurRowPfS_iiiff,"ax",@progbits
	.align	128
        .global         _Z7blurRowPfS_iiiff
        .type           _Z7blurRowPfS_iiiff,@function
        .size           _Z7blurRowPfS_iiiff,(.L_x_11 - _Z7blurRowPfS_iiiff)
        .other          _Z7blurRowPfS_iiiff,@"STO_CUDA_ENTRY STV_DEFAULT"
_Z7blurRowPfS_iiiff:
.text._Z7blurRowPfS_iiiff:
[----:B------:R-:W-:Y:S01]  /*0000*/  LDC R1, c[0x0][0x37c] ;  /* 0x0000df00ff017b82 */ /* 0x000fe20000000800 */
[----:B------:R-:W0:Y:S07]  /*0010*/  S2R R3, SR_TID.X ;  /* 0x0000000000037919 */ /* 0x000e2e0000002100 */
[----:B------:R-:W0:Y:S01]  /*0020*/  S2UR UR4, SR_CTAID.X ;  /* 0x00000000000479c3 */ /* 0x000e220000002500 */
[----:B------:R-:W1:Y:S01]  /*0030*/  LDCU UR5, c[0x0][0x394] ;  /* 0x00007280ff0577ac */ /* 0x000e620008000800 */
[----:B------:R-:W2:Y:S06]  /*0040*/  LDCU UR6, c[0x0][0x398] ;  /* 0x00007300ff0677ac */ /* 0x000eac0008000800 */
[----:B------:R-:W0:Y:S02]  /*0050*/  LDC R0, c[0x0][0x360] ;  /* 0x0000d800ff007b82 */ /* 0x000e240000000800 */
[----:B0-----:R-:W-:Y:S01]  /*0060*/  IMAD R0, R0, UR4, R3 ;  /* 0x0000000400007c24 */ /* 0x001fe2000f8e0203 */
[----:B--2---:R-:W-:-:S04]  /*0070*/  UIADD3 UR4, UPT, UPT, -UR6, URZ, URZ ;  /* 0x000000ff06047290 */ /* 0x004fc8000fffe1ff */
[----:B-1----:R-:W-:-:S13]  /*0080*/  ISETP.GE.AND P0, PT, R0, UR5, PT ;  /* 0x0000000500007c0c */ /* 0x002fda000bf06270 */
[----:B------:R-:W-:Y:S05]  /*0090*/  @P0 EXIT ;  /* 0x000000000000094d */ /* 0x000fea0003800000 */
[----:B------:R-:W-:Y:S01]  /*00a0*/  UISETP.GT.AND UP0, UPT, UR4, UR6, UPT ;  /* 0x000000060400728c */ /* 0x000fe2000bf04270 */
[----:B------:R-:W-:Y:S01]  /*00b0*/  CS2R R2, SRZ ;  /* 0x0000000000027805 */ /* 0x000fe2000001ff00 */
[----:B------:R-:W0:Y:S07]  /*00c0*/  LDCU.64 UR8, c[0x0][0x358] ;  /* 0x00006b00ff0877ac */ /* 0x000e2e0008000a00 */
[----:B------:R-:W-:Y:S05]  /*00d0*/  BRA.U UP0, `(.L_x_0) ;  /* 0x0000000100587547 */ /* 0x000fea000b800000 */
[----:B------:R-:W-:-:S07]  /*00e0*/  CS2R R2, SRZ ;  /* 0x0000000000027805 */ /* 0x000fce000001ff00 */
.L_x_2:
[----:B------:R-:W1:Y:S01]  /*00f0*/  LDC R7, c[0x0][0x390] ;  /* 0x0000e400ff077b82 */ /* 0x000e620000000800 */
[----:B------:R-:W2:Y:S01]  /*0100*/  LDCU UR6, c[0x0][0x398] ;  /* 0x00007300ff0677ac */ /* 0x000ea20008000800 */
[----:B------:R-:W-:Y:S01]  /*0110*/  IMAD.U32 R4, RZ, RZ, UR4 ;  /* 0x00000004ff047e24 */ /* 0x000fe2000f8e00ff */
[----:B------:R-:W-:Y:S01]  /*0120*/  UMOV UR5, UR4 ;  /* 0x0000000400057c82 */ /* 0x000fe20008000000 */
[----:B------:R-:W-:Y:S02]  /*0130*/  UIADD3 UR4, UPT, UPT, UR4, 0x1, URZ ;  /* 0x0000000104047890 */ /* 0x000fe4000fffe0ff */
[----:B--2---:R-:W-:-:S11]  /*0140*/  UISETP.NE.AND UP0, UPT, UR5, UR6, UPT ;  /* 0x000000060500728c */ /* 0x004fd6000bf05270 */
.L_x_1:
[----:B------:R-:W-:Y:S01]  /*0150*/  ISETP.GT.AND P0, PT, R4, -0x1, PT ;  /* 0xffffffff0400780c */ /* 0x000fe20003f04270 */
[----:B------:R-:W-:-:S12]  /*0160*/  IMAD.MOV.U32 R6, RZ, RZ, R4 ;  /* 0x000000ffff067224 */ /* 0x000fd800078e0004 */
[----:B------:R-:W-:Y:S01]  /*0170*/  @!P0 LOP3.LUT R4, RZ, R4, RZ, 0x33, !PT ;  /* 0x00000004ff048212 */ /* 0x000fe200078e33ff */
[----:B------:R-:W-:Y:S06]  /*0180*/  @!P0 BRA `(.L_x_1) ;  /* 0xfffffffc00f08947 */ /* 0x000fec000383ffff */
[----:B-1----:R-:W-:-:S13]  /*0190*/  ISETP.GE.AND P0, PT, R6, R7, PT ;  /* 0x000000070600720c */ /* 0x002fda0003f06270 */
[----:B------:R-:W-:-:S05]  /*01a0*/  @P0 LOP3.LUT R4, RZ, R6, RZ, 0x33, !PT ;  /* 0x00000006ff040212 */ /* 0x000fca00078e33ff */
[----:B------:R-:W-:Y:S01]  /*01b0*/  @P0 IMAD R4, R7, 0x2, R4 ;  /* 0x0000000207040824 */ /* 0x000fe200078e0204 */
[----:B------:R-:W-:Y:S06]  /*01c0*/  @P0 BRA `(.L_x_1) ;  /* 0xfffffffc00e00947 */ /* 0x000fec000383ffff */
[----:B------:R-:W1:Y:S01]  /*01d0*/  LDC.64 R4, c[0x0][0x380] ;  /* 0x0000e000ff047b82 */ /* 0x000e620000000a00 */
[----:B------:R-:W-:-:S04]  /*01e0*/  IMAD R7, R0, R7, R6 ;  /* 0x0000000700077224 */ /* 0x000fc800078e0206 */
[----:B-1----:R-:W-:-:S06]  /*01f0*/  IMAD.WIDE R4, R7, 0x4, R4 ;  /* 0x0000000407047825 */ /* 0x002fcc00078e0204 */
[----:B0-----:R-:W2:Y:S02]  /*0200*/  LDG.E R4, desc[UR8][R4.64] ;  /* 0x0000000804047981 */ /* 0x001ea4000c1e1900 */
[----:B--2---:R-:W0:Y:S02]  /*0210*/  F2F.F64.F32 R6, R4 ;  /* 0x0000000400067310 */ /* 0x004e240000201800 */
[----:B0-----:R-:W-:Y:S01]  /*0220*/  DADD R2, R6, R2 ;  /* 0x0000000006027229 */ /* 0x001fe20000000002 */
[----:B------:R-:W-:Y:S10]  /*0230*/  BRA.U UP0, `(.L_x_2) ;  /* 0xfffffffd00ac7547 */ /* 0x000ff4000b83ffff */
.L_x_0:
[----:B------:R-:W1:Y:S01]  /*0240*/  LDCU UR4, c[0x0][0x398] ;  /* 0x00007300ff0477ac */ /* 0x000e620008000800 */
[----:B------:R-:W2:Y:S01]  /*0250*/  LDCU UR7, c[0x0][0x390] ;  /* 0x00007200ff0777ac */ /* 0x000ea20008000800 */
[----:B-1----:R-:W-:-:S07]  /*0260*/  UIADD3 UR4, UPT, UPT, UR4, 0x1, URZ ;  /* 0x0000000104047890 */ /* 0x002fce000fffe0ff */
[----:B--2---:R-:W-:-:S05]  /*0270*/  UMOV UR5, UR4 ;  /* 0x0000000400057c82 */ /* 0x004fca0008000000 */
.L_x_3:
[----:B------:R-:W-:Y:S02]  /*0280*/  UISETP.GT.AND UP0, UPT, UR5, -0x1, UPT ;  /* 0xffffffff0500788c */ /* 0x000fe4000bf04270 */
[----:B------:R-:W-:-:S09]  /*0290*/  UMOV UR6, UR5 ;  /* 0x0000000500067c82 */ /* 0x000fd20008000000 */
[----:B------:R-:W-:Y:S01]  /*02a0*/  @!UP0 ULOP3.LUT UR5, URZ, UR5, URZ, 0x33, !UPT ;  /* 0x00000005ff058292 */ /* 0x000fe2000f8e33ff */
[----:B------:R-:W-:Y:S11]  /*02b0*/  BRA.U !UP0, `(.L_x_3) ;  /* 0xfffffffd08f07547 */ /* 0x000ff6000b83ffff */
[----:B------:R-:W-:-:S11]  /*02c0*/  UISETP.GE.AND UP0, UPT, UR6, UR7, UPT ;  /* 0x000000070600728c */ /* 0x000fd6000bf06270 */
[----:B------:R-:W-:-:S04]  /*02d0*/  @UP0 ULOP3.LUT UR5, URZ, UR6, URZ, 0x33, !UPT ;  /* 0x00000006ff050292 */ /* 0x000fc8000f8e33ff */
[----:B------:R-:W-:Y:S01]  /*02e0*/  @UP0 ULEA UR5, UR7, UR5, 0x1 ;  /* 0x0000000507050291 */ /* 0x000fe2000f8e08ff */
[----:B------:R-:W-:Y:S11]  /*02f0*/  BRA.U UP0, `(.L_x_3) ;  /* 0xfffffffd00e07547 */ /* 0x000ff6000b83ffff */
[----:B------:R-:W1:Y:S01]  /*0300*/  LDC.64 R4, c[0x0][0x380] ;  /* 0x0000e000ff047b82 */ /* 0x000e620000000a00 */
[----:B------:R-:W-:Y:S01]  /*0310*/  IMAD R0, R0, UR7, RZ ;  /* 0x0000000700007c24 */ /* 0x000fe2000f8e02ff */
[----:B------:R-:W2:Y:S04]  /*0320*/  LDCU UR5, c[0x0][0x398] ;  /* 0x00007300ff0577ac */ /* 0x000ea80008000800 */
[----:B------:R-:W-:Y:S02]  /*0330*/  IADD3 R7, PT, PT, R0, UR6, RZ ;  /* 0x0000000600077c10 */ /* 0x000fe4000fffe0ff */
[----:B------:R-:W3:Y:S03]  /*0340*/  LDC R14, c[0x0][0x390] ;  /* 0x0000e400ff0e7b82 */ /* 0x000ee60000000800 */
[----:B-1----:R-:W-:-:S05]  /*0350*/  IMAD.WIDE R4, R7, 0x4, R4 ;  /* 0x0000000407047825 */ /* 0x002fca00078e0204 */
[----:B0-----:R0:W5:Y:S01]  /*0360*/  LDG.E R11, desc[UR8][R4.64] ;  /* 0x00000008040b7981 */ /* 0x001162000c1e1900 */
[----:B--2---:R-:W-:-:S06]  /*0370*/  ULOP3.LUT UR5, URZ, UR5, URZ, 0x33, !UPT ;  /* 0x00000005ff057292 */ /* 0x004fcc000f8e33ff */
[----:B---3--:R-:W-:-:S07]  /*0380*/  IMAD.U32 R6, RZ, RZ, UR5 ;  /* 0x00000005ff067e24 */ /* 0x008fce000f8e00ff */
.L_x_4:
[----:B------:R-:W-:Y:S01]  /*0390*/  ISETP.GT.AND P0, PT, R6, -0x1, PT ;  /* 0xffffffff0600780c */ /* 0x000fe20003f04270 */
[----:B------:R-:W-:-:S12]  /*03a0*/  IMAD.MOV.U32 R7, RZ, RZ, R6 ;  /* 0x000000ffff077224 */ /* 0x000fd800078e0006 */
[----:B------:R-:W-:Y:S01]  /*03b0*/  @!P0 LOP3.LUT R6, RZ, R6, RZ, 0x33, !PT ;  /* 0x00000006ff068212 */ /* 0x000fe200078e33ff */
[----:B------:R-:W-:Y:S06]  /*03c0*/  @!P0 BRA `(.L_x_4) ;  /* 0xfffffffc00f08947 */ /* 0x000fec000383ffff */
[----:B------:R-:W-:-:S13]  /*03d0*/  ISETP.GE.AND P0, PT, R7, R14, PT ;  /* 0x0000000e0700720c */ /* 0x000fda0003f06270 */
[----:B0-----:R-:W-:-:S04]  /*03e0*/  @P0 LOP3.LUT R5, RZ, R7, RZ, 0x33, !PT ;  /* 0x00000007ff050212 */ /* 0x001fc800078e33ff */
[----:B------:R-:W-:Y:S01]  /*03f0*/  @P0 LEA R6, R14, R5, 0x1 ;  /* 0x000000050e060211 */ /* 0x000fe200078e08ff */
[----:B------:R-:W-:Y:S06]  /*0400*/  @P0 BRA `(.L_x_4) ;  /* 0xfffffffc00e00947 */ /* 0x000fec000383ffff */
[----:B------:R-:W0:Y:S01]  /*0410*/  LDC.64 R4, c[0x0][0x380] ;  /* 0x0000e000ff047b82 */ /* 0x000e220000000a00 */
[----:B------:R-:W-:Y:S01]  /*0420*/  IMAD.IADD R7, R0, 0x1, R7 ;  /* 0x0000000100077824 */ /* 0x000fe200078e0207 */
[----:B------:R-:W1:Y:S06]  /*0430*/  LDCU UR6, c[0x0][0x39c] ;  /* 0x00007380ff0677ac */ /* 0x000e6c0008000800 */
[----:B------:R-:W1:Y:S01]  /*0440*/  LDC R8, c[0x0][0x3a0] ;  /* 0x0000e800ff087b82 */ /* 0x000e620000000800 */
[----:B0-----:R-:W-:-:S06]  /*0450*/  IMAD.WIDE R4, R7, 0x4, R4 ;  /* 0x0000000407047825 */ /* 0x001fcc00078e0204 */
[----:B------:R-:W2:Y:S01]  /*0460*/  LDG.E R4, desc[UR8][R4.64] ;  /* 0x0000000804047981 */ /* 0x000ea2000c1e1900 */
[----:B------:R-:W-:Y:S01]  /*0470*/  ISETP.GE.U32.AND P0, PT, R14, 0x2, PT ;  /* 0x000000020e00780c */ /* 0x000fe20003f06070 */
[----:B-1----:R-:W-:-:S06]  /*0480*/  FADD R8, R8, UR6 ;  /* 0x0000000608087e21 */ /* 0x002fcc0008000000 */
[----:B------:R-:W-:Y:S01]  /*0490*/  F2F.F64.F32 R8, R8 ;  /* 0x0000000800087310 */ /* 0x000fe20000201800 */
[----:B--2--5:R-:W-:Y:S02]  /*04a0*/  FADD R6, R11, R4 ;  /* 0x000000040b067221 */ /* 0x024fe40000000000 */
[----:B------:R-:W0:Y:S02]  /*04b0*/  LDC.64 R10, c[0x0][0x388] ;  /* 0x0000e200ff0a7b82 */ /* 0x000e240000000a00 */
[----:B------:R-:W-:-:S04]  /*04c0*/  FMUL R12, R6, UR6 ;  /* 0x00000006060c7c20 */ /* 0x000fc80008400000 */
[----:B------:R-:W1:Y:S02]  /*04d0*/  F2F.F64.F32 R6, R12 ;  /* 0x0000000c00067310 */ /* 0x000e640000201800 */
[----:B-1----:R-:W-:Y:S01]  /*04e0*/  DFMA R6, R8, R2, R6 ;  /* 0x000000020806722b */ /* 0x002fe20000000006 */
[----:B0-----:R-:W-:-:S05]  /*04f0*/  IMAD.WIDE R2, R0, 0x4, R10 ;  /* 0x0000000400027825 */ /* 0x001fca00078e020a */
[----:B------:R-:W0:Y:S02]  /*0500*/  F2F.F32.F64 R9, R6 ;  /* 0x0000000600097310 */ /* 0x000e240000301000 */
[----:B0-----:R0:W-:Y:S01]  /*0510*/  STG.E desc[UR8][R2.64], R9 ;  /* 0x0000000902007986 */ /* 0x0011e2000c101908 */
[----:B------:R-:W-:Y:S05]  /*0520*/  @!P0 EXIT ;  /* 0x000000000000894d */ /* 0x000fea0003800000 */
[----:B------:R-:W-:Y:S01]  /*0530*/  MOV R5, R7 ;  /* 0x0000000700057202 */ /* 0x000fe20000000f00 */
[----:B------:R-:W-:Y:S02]  /*0540*/  IMAD.MOV.U32 R4, RZ, RZ, R6 ;  /* 0x000000ffff047224 */ /* 0x000fe400078e0006 */
[----:B------:R-:W-:-:S07]  /*0550*/  IMAD.MOV.U32 R7, RZ, RZ, 0x1 ;  /* 0x00000001ff077424 */ /* 0x000fce00078e00ff */
.L_x_9:
[----:B-1----:R-:W1:Y:S01]  /*0560*/  LDC R8, c[0x0][0x390] ;  /* 0x0000e400ff087b82 */ /* 0x002e620000000800 */
[----:B------:R-:W-:-:S07]  /*0570*/  VIADD R6, R7, UR4 ;  /* 0x0000000407067c36 */ /* 0x000fce0008000000 */
.L_x_5:
[----:B------:R-:W-:Y:S02]  /*0580*/  ISETP.GT.AND P0, PT, R6, -0x1, PT ;  /* 0xffffffff0600780c */ /* 0x000fe40003f04270 */
[----:B------:R-:W-:-:S11]  /*0590*/  MOV R11, R6 ;  /* 0x00000006000b7202 */ /* 0x000fd60000000f00 */
[----:B------:R-:W-:Y:S01]  /*05a0*/  @!P0 LOP3.LUT R6, RZ, R6, RZ, 0x33, !PT ;  /* 0x00000006ff068212 */ /* 0x000fe200078e33ff */
[----:B------:R-:W-:Y:S06]  /*05b0*/  @!P0 BRA `(.L_x_5) ;  /* 0xfffffffc00f08947 */ /* 0x000fec000383ffff */
[----:B-1----:R-:W-:-:S13]  /*05c0*/  ISETP.GE.AND P0, PT, R11, R8, PT ;  /* 0x000000080b00720c */ /* 0x002fda0003f06270 */
[----:B0-----:R-:W-:-:S05]  /*05d0*/  @P0 LOP3.LUT R9, RZ, R11, RZ, 0x33, !PT ;  /* 0x0000000bff090212 */ /* 0x001fca00078e33ff */
[----:B------:R-:W-:Y:S01]  /*05e0*/  @P0 IMAD R6, R8, 0x2, R9 ;  /* 0x0000000208060824 */ /* 0x000fe200078e0209 */
[----:B------:R-:W-:Y:S06]  /*05f0*/  @P0 BRA `(.L_x_5) ;  /* 0xfffffffc00e00947 */ /* 0x000fec000383ffff */
[----:B------:R-:W0:Y:S01]  /*0600*/  LDC.64 R8, c[0x0][0x380] ;  /* 0x0000e000ff087b82 */ /* 0x000e220000000a00 */
[----:B------:R-:W-:-:S07]  /*0610*/  IMAD.IADD R11, R0, 0x1, R11 ;  /* 0x00000001000b7824 */ /* 0x000fce00078e020b */
[----:B------:R-:W1:Y:S08]  /*0620*/  LDC R6, c[0x0][0x398] ;  /* 0x0000e600ff067b82 */ /* 0x000e700000000800 */
[----:B------:R-:W2:Y:S01]  /*0630*/  LDC R10, c[0x0][0x390] ;  /* 0x0000e400ff0a7b82 */ /* 0x000ea20000000800 */
[----:B0-----:R-:W-:-:S05]  /*0640*/  IMAD.WIDE R8, R11, 0x4, R8 ;  /* 0x000000040b087825 */ /* 0x001fca00078e0208 */
[----:B------:R0:W5:Y:S01]  /*0650*/  LDG.E R13, desc[UR8][R8.64] ;  /* 0x00000008080d7981 */ /* 0x000162000c1e1900 */
[----:B-1----:R-:W-:-:S07]  /*0660*/  IADD3 R6, PT, PT, R7, -0x2, -R6 ;  /* 0xfffffffe07067810 */ /* 0x002fce0007ffe806 */
.L_x_6:
[----:B------:R-:W-:Y:S02]  /*0670*/  ISETP.GT.AND P0, PT, R6, -0x1, PT ;  /* 0xffffffff0600780c */ /* 0x000fe40003f04270 */
[----:B------:R-:W-:-:S11]  /*0680*/  MOV R11, R6 ;  /* 0x00000006000b7202 */ /* 0x000fd60000000f00 */
[----:B------:R-:W-:Y:S01]  /*0690*/  @!P0 LOP3.LUT R6, RZ, R6, RZ, 0x33, !PT ;  /* 0x00000006ff068212 */ /* 0x000fe200078e33ff */
[----:B------:R-:W-:Y:S06]  /*06a0*/  @!P0 BRA `(.L_x_6) ;  /* 0xfffffffc00f08947 */ /* 0x000fec000383ffff */
[----:B--2---:R-:W-:-:S13]  /*06b0*/  ISETP.GE.AND P0, PT, R11, R10, PT ;  /* 0x0000000a0b00720c */ /* 0x004fda0003f06270 */
[----:B0-----:R-:W-:-:S05]  /*06c0*/  @P0 LOP3.LUT R9, RZ, R11, RZ, 0x33, !PT ;  /* 0x0000000bff090212 */ /* 0x001fca00078e33ff */
[----:B------:R-:W-:Y:S01]  /*06d0*/  @P0 IMAD R6, R10, 0x2, R9 ;  /* 0x000000020a060824 */ /* 0x000fe200078e0209 */
[----:B------:R-:W-:Y:S06]  /*06e0*/  @P0 BRA `(.L_x_6) ;  /* 0xfffffffc00e00947 */ /* 0x000fec000383ffff */
[----:B------:R-:W0:Y:S01]  /*06f0*/  LDC.64 R8, c[0x0][0x380] ;  /* 0x0000e000ff087b82 */ /* 0x000e220000000a00 */
[----:B------:R-:W-:Y:S01]  /*0700*/  IMAD.IADD R11, R0, 0x1, R11 ;  /* 0x00000001000b7824 */ /* 0x000fe200078e020b */
[----:B------:R-:W1:Y:S06]  /*0710*/  LDCU UR6, c[0x0][0x398] ;  /* 0x00007300ff0677ac */ /* 0x000e6c0008000800 */
[----:B------:R-:W2:Y:S01]  /*0720*/  LDC R10, c[0x0][0x390] ;  /* 0x0000e400ff0a7b82 */ /* 0x000ea20000000800 */
[----:B0-----:R-:W-:-:S06]  /*0730*/  IMAD.WIDE R8, R11, 0x4, R8 ;  /* 0x000000040b087825 */ /* 0x001fcc00078e0208 */
[----:B------:R-:W3:Y:S01]  /*0740*/  LDG.E R8, desc[UR8][R8.64] ;  /* 0x0000000808087981 */ /* 0x000ee2000c1e1900 */
[----:B-1----:R-:W-:Y:S01]  /*0750*/  IADD3 R6, PT, PT, R7, UR6, RZ ;  /* 0x0000000607067c10 */ /* 0x002fe2000fffe0ff */
[----:B--23-5:R-:W-:-:S07]  /*0760*/  FADD R13, R13, -R8 ;  /* 0x800000080d0d7221 */ /* 0x02cfce0000000000 */
.L_x_7:
[----:B------:R-:W-:Y:S01]  /*0770*/  ISETP.GT.AND P0, PT, R6, -0x1, PT ;  /* 0xffffffff0600780c */ /* 0x000fe20003f04270 */
[----:B------:R-:W-:-:S12]  /*0780*/  IMAD.MOV.U32 R11, RZ, RZ, R6 ;  /* 0x000000ffff0b7224 */ /* 0x000fd800078e0006 */
[----:B------:R-:W-:Y:S01]  /*0790*/  @!P0 LOP3.LUT R6, RZ, R6, RZ, 0x33, !PT ;  /* 0x00000006ff068212 */ /* 0x000fe200078e33ff */
[----:B------:R-:W-:Y:S06]  /*07a0*/  @!P0 BRA `(.L_x_7) ;  /* 0xfffffffc00f08947 */ /* 0x000fec000383ffff */
[----:B------:R-:W-:-:S13]  /*07b0*/  ISETP.GE.AND P0, PT, R11, R10, PT ;  /* 0x0000000a0b00720c */ /* 0x000fda0003f06270 */
[----:B------:R-:W-:-:S05]  /*07c0*/  @P0 LOP3.LUT R9, RZ, R11, RZ, 0x33, !PT ;  /* 0x0000000bff090212 */ /* 0x000fca00078e33ff */
[----:B------:R-:W-:Y:S01]  /*07d0*/  @P0 IMAD R6, R10, 0x2, R9 ;  /* 0x000000020a060824 */ /* 0x000fe200078e0209 */
[----:B------:R-:W-:Y:S06]  /*07e0*/  @P0 BRA `(.L_x_7) ;  /* 0xfffffffc00e00947 */ /* 0x000fec000383ffff */
[----:B------:R-:W0:Y:S01]  /*07f0*/  LDC.64 R8, c[0x0][0x380] ;  /* 0x0000e000ff087b82 */ /* 0x000e220000000a00 */
[----:B------:R-:W-:-:S07]  /*0800*/  IADD3 R11, PT, PT, R0, R11, RZ ;  /* 0x0000000b000b7210 */ /* 0x000fce0007ffe0ff */
[----:B------:R-:W1:Y:S01]  /*0810*/  LDC R12, c[0x0][0x390] ;  /* 0x0000e400ff0c7b82 */ /* 0x000e620000000800 */
[----:B0-----:R-:W-:-:S05]  /*0820*/  IMAD.WIDE R8, R11, 0x4, R8 ;  /* 0x000000040b087825 */ /* 0x001fca00078e0208 */
[----:B------:R0:W5:Y:S01]  /*0830*/  LDG.E R15, desc[UR8][R8.64] ;  /* 0x00000008080f7981 */ /* 0x000162000c1e1900 */
[----:B------:R-:W-:-:S07]  /*0840*/  VIADD R6, R7, UR5 ;  /* 0x0000000507067c36 */ /* 0x000fce0008000000 */
.L_x_8:
[----:B------:R-:W-:Y:S01]  /*0850*/  ISETP.GT.AND P0, PT, R6, -0x1, PT ;  /* 0xffffffff0600780c */ /* 0x000fe20003f04270 */
[----:B------:R-:W-:-:S12]  /*0860*/  IMAD.MOV.U32 R11, RZ, RZ, R6 ;  /* 0x000000ffff0b7224 */ /* 0x000fd800078e0006 */
[----:B------:R-:W-:Y:S01]  /*0870*/  @!P0 LOP3.LUT R6, RZ, R6, RZ, 0x33, !PT ;  /* 0x00000006ff068212 */ /* 0x000fe200078e33ff */
[----:B------:R-:W-:Y:S06]  /*0880*/  @!P0 BRA `(.L_x_8) ;  /* 0xfffffffc00f08947 */ /* 0x000fec000383ffff */
[----:B-1----:R-:W-:-:S13]  /*0890*/  ISETP.GE.AND P0, PT, R11, R12, PT ;  /* 0x0000000c0b00720c */ /* 0x002fda0003f06270 */
[----:B0-----:R-:W-:-:S04]  /*08a0*/  @P0 LOP3.LUT R9, RZ, R11, RZ, 0x33, !PT ;  /* 0x0000000bff090212 */ /* 0x001fc800078e33ff */
[----:B------:R-:W-:Y:S01]  /*08b0*/  @P0 LEA R6, R12, R9, 0x1 ;  /* 0x000000090c060211 */ /* 0x000fe200078e08ff */
[----:B------:R-:W-:Y:S06]  /*08c0*/  @P0 BRA `(.L_x_8) ;  /* 0xfffffffc00e00947 */ /* 0x000fec000383ffff */
[----:B------:R-:W0:Y:S01]  /*08d0*/  LDC.64 R8, c[0x0][0x380] ;  /* 0x0000e000ff087b82 */ /* 0x000e220000000a00 */
[----:B------:R-:W-:Y:S01]  /*08e0*/  IMAD.IADD R11, R0, 0x1, R11 ;  /* 0x00000001000b7824 */ /* 0x000fe200078e020b */
[----:B------:R-:W1:Y:S01]  /*08f0*/  LDCU UR6, c[0x0][0x3a0] ;  /* 0x00007400ff0677ac */ /* 0x000e620008000800 */
[----:B------:R-:W2:Y:S02]  /*0900*/  LDCU UR7, c[0x0][0x39c] ;  /* 0x00007380ff0777ac */ /* 0x000ea40008000800 */
[----:B0-----:R-:W-:-:S06]  /*0910*/  IMAD.WIDE R8, R11, 0x4, R8 ;  /* 0x000000040b087825 */ /* 0x001fcc00078e0208 */
[----:B------:R-:W3:Y:S02]  /*0920*/  LDG.E R8, desc[UR8][R8.64] ;  /* 0x0000000808087981 */ /* 0x000ee4000c1e1900 */
[----:B---3-5:R-:W-:-:S04]  /*0930*/  FADD R6, R15, -R8 ;  /* 0x800000080f067221 */ /* 0x028fc80000000000 */
[----:B-1----:R-:W-:-:S04]  /*0940*/  FMUL R6, R6, UR6 ;  /* 0x0000000606067c20 */ /* 0x002fc80008400000 */
[----:B--2---:R-:W-:-:S04]  /*0950*/  FFMA R6, R13, UR7, R6 ;  /* 0x000000070d067c23 */ /* 0x004fc80008000006 */
[----:B------:R-:W0:Y:S02]  /*0960*/  F2F.F64.F32 R10, R6 ;  /* 0x00000006000a7310 */ /* 0x000e240000201800 */
[----:B0-----:R-:W-:Y:S01]  /*0970*/  DADD R4, R10, R4 ;  /* 0x000000000a047229 */ /* 0x001fe20000000004 */
[C---:B------:R-:W-:Y:S01]  /*0980*/  IMAD.WIDE.U32 R10, R7.reuse, 0x4, R2 ;  /* 0x00000004070a7825 */ /* 0x040fe200078e0002 */
[----:B------:R-:W-:-:S04]  /*0990*/  IADD3 R7, PT, PT, R7, 0x1, RZ ;  /* 0x0000000107077810 */ /* 0x000fc80007ffe0ff */
[----:B------:R-:W0:Y:S01]  /*09a0*/  F2F.F32.F64 R13, R4 ;  /* 0x00000004000d7310 */ /* 0x000e220000301000 */
[----:B------:R-:W-:Y:S01]  /*09b0*/  ISETP.NE.AND P0, PT, R7, R12, PT ;  /* 0x0000000c0700720c */ /* 0x000fe20003f05270 */
[----:B0-----:R1:W-:-:S12]  /*09c0*/  STG.E desc[UR8][R10.64], R13 ;  /* 0x0000000d0a007986 */ /* 0x0013d8000c101908 */
[----:B------:R-:W-:Y:S05]  /*09d0*/  @P0 BRA `(.L_x_9) ;  /* 0xfffffff800e00947 */ /* 0x000fea000383ffff */
[----:B------:R-:W-:Y:S05]  /*09e0*/  EXIT ;  /* 0x000000000000794d */ /* 0x000fea0003800000 */
.L_x_10:
[----:B------:R-:W-:-:S00]  /*09f0*/  BRA `(.L_x_10) ;  /* 0xfffffffc00fc7947 */ /* 0x000fc0000383ffff */
[----:B------:R-:W-:-:S00]  /*0a00*/  NOP ;  /* 0x0000000000007918 */ /* 0x000fc00000000000 */
[----:B------:R-:W-:-:S00]  /*0a10*/  NOP ;  /* 0x0000000000007918 */ /* 0x000fc00000000000 */
[----:B------:R-:W-:-:S00]  /*0a20*/  NOP ;  /* 0x0000000000007918 */ /* 0x000fc00000000000 */
[----:B------:R-:W-:-:S00]  /*0a30*/  NOP ;  /* 0x0000000000007918 */ /* 0x000fc00000000000 */
[----:B------:R-:W-:-:S00]  /*0a40*/  NOP ;  /* 0x0000000000007918 */ /* 0x000fc00000000000 */
[----:B------:R-:W-:-:S00]  /*0a50*/  NOP ;  /* 0x0000000000007918 */ /* 0x000fc00000000000 */
[----:B------:R-:W-:-:S00]  /*0a60*/  NOP ;  /* 0x0000000000007918 */ /* 0x000fc00000000000 */
[----:B------:R-:W-:-:S00]  /*0a70*/  NOP ;  /* 0x0000000000007918 */ /* 0x000fc00000000000 */
.L_x_11:


//--------------------- .nv.shared.reserved.0     --------------------------
	.section	.nv.shared.reserved.0,"aw",@nobits
	.weak		__nv_reservedSMEM_offset_0_alias
	.size		__nv_reservedSMEM_offset_0_alias, 0, 64
	.other		__nv_reservedSMEM_offset_0_alias,@"STO_CUDA_RESERVED_SHARED STV_DEFAULT"
__nv_reservedSMEM_offset_0_alias:
	.zero		0
	.zero		64


//--------------------- .nv.constant0._Z7blurRowPfS_iiiff --------------------------
	.section	.nv.constant0._Z7blurRowPfS_iiiff,"a",@progbits
	.sectionflags	@""
	.align	4
.nv.constant0._Z7blurRowPfS_iiiff:
	.zero		932


//--------------------- SYMBOLS --------------------------

	.type		.nv.reservedSmem.offset0,@object
	.size		.nv.reservedSmem.offset0,0x4
